	.headerflags	@"EF_CUDA_TEXMODE_UNIFIED EF_CUDA_64BIT_ADDRESS EF_CUDA_ACCELERATORS EF_CUDA_SM90 EF_CUDA_VIRTUAL_SM(EF_CUDA_SM90)"
	.elftype	@"ET_EXEC"


//--------------------- .nv.info                  --------------------------
	.section	.nv.info,"",@"SHT_CUDA_INFO"
	.align	4


	//----- nvinfo : EIATTR_REGCOUNT
	.align		4
        /*0000*/ 	.byte	0x04, 0x2f
        /*0002*/ 	.short	(.L_3 - .L_2)
	.align		4
.L_2:
        /*0004*/ 	.word	index@(triton_poi_fused__native_batch_norm_legit_no_training_add_mul_sigmoid_20)
        /*0008*/ 	.word	0x0000001a


	//----- nvinfo : EIATTR_MIN_STACK_SIZE
	.align		4
.L_3:
        /*000c*/ 	.byte	0x04, 0x12
        /*000e*/ 	.short	(.L_5 - .L_4)
	.align		4
.L_4:
        /*0010*/ 	.word	index@(triton_poi_fused__native_batch_norm_legit_no_training_add_mul_sigmoid_20)
        /*0014*/ 	.word	0x00000000


	//----- nvinfo : EIATTR_FRAME_SIZE
	.align		4
.L_5:
        /*0018*/ 	.byte	0x04, 0x11
        /*001a*/ 	.short	(.L_7 - .L_6)
	.align		4
.L_6:
        /*001c*/ 	.word	index@(triton_poi_fused__native_batch_norm_legit_no_training_add_mul_sigmoid_20)
        /*0020*/ 	.word	0x00000000


	//----- nvinfo : EIATTR_MIN_STACK_SIZE
	.align		4
.L_7:
        /*0024*/ 	.byte	0x04, 0x12
        /*0026*/ 	.short	(.L_9 - .L_8)
	.align		4
.L_8:
        /*0028*/ 	.word	index@(triton_poi_fused__native_batch_norm_legit_no_training_add_mul_sigmoid_20)
        /*002c*/ 	.word	0x00000000
.L_9:


//--------------------- .nv.info.triton_poi_fused__native_batch_norm_legit_no_training_add_mul_sigmoid_20 --------------------------
	.section	.nv.info.triton_poi_fused__native_batch_norm_legit_no_training_add_mul_sigmoid_20,"",@"SHT_CUDA_INFO"
	.sectionflags	@""
	.align	4


	//----- nvinfo : EIATTR_CUDA_API_VERSION
	.align		4
        /*0000*/ 	.byte	0x04, 0x37
        /*0002*/ 	.short	(.L_11 - .L_10)
.L_10:
        /*0004*/ 	.word	0x0000007c


	//----- nvinfo : EIATTR_KPARAM_INFO
	.align		4
.L_11:
        /*0008*/ 	.byte	0x04, 0x17
        /*000a*/ 	.short	(.L_13 - .L_12)
.L_12:
        /*000c*/ 	.word	0x00000000
        /*0010*/ 	.short	0x0007
        /*0012*/ 	.short	0x0038
        /*0014*/ 	.byte	0x00, 0xf0, 0x11, 0x00


	//----- nvinfo : EIATTR_KPARAM_INFO
	.align		4
.L_13:
        /*0018*/ 	.byte	0x04, 0x17
        /*001a*/ 	.short	(.L_15 - .L_14)
.L_14:
        /*001c*/ 	.word	0x00000000
        /*0020*/ 	.short	0x0006
        /*0022*/ 	.short	0x0030
        /*0024*/ 	.byte	0x00, 0xf4, 0x21, 0x00


	//----- nvinfo : EIATTR_KPARAM_INFO
	.align		4
.L_15:
        /*0028*/ 	.byte	0x04, 0x17
        /*002a*/ 	.short	(.L_17 - .L_16)
.L_16:
        /*002c*/ 	.word	0x00000000
        /*0030*/ 	.short	0x0005
        /*0032*/ 	.short	0x0028
        /*0034*/ 	.byte	0x00, 0xf4, 0x21, 0x00


	//----- nvinfo : EIATTR_KPARAM_INFO
	.align		4
.L_17:
        /*0038*/ 	.byte	0x04, 0x17
        /*003a*/ 	.short	(.L_19 - .L_18)
.L_18:
        /*003c*/ 	.word	0x00000000
        /*0040*/ 	.short	0x0004
        /*0042*/ 	.short	0x0020
        /*0044*/ 	.byte	0x00, 0xf4, 0x21, 0x00


	//----- nvinfo : EIATTR_KPARAM_INFO
	.align		4
.L_19:
        /*0048*/ 	.byte	0x04, 0x17
        /*004a*/ 	.short	(.L_21 - .L_20)
.L_20:
        /*004c*/ 	.word	0x00000000
        /*0050*/ 	.short	0x0003
        /*0052*/ 	.short	0x0018
        /*0054*/ 	.byte	0x00, 0xf4, 0x21, 0x00


	//----- nvinfo : EIATTR_KPARAM_INFO
	.align		4
.L_21:
        /*0058*/ 	.byte	0x04, 0x17
        /*005a*/ 	.short	(.L_23 - .L_22)
.L_22:
        /*005c*/ 	.word	0x00000000
        /*0060*/ 	.short	0x0002
        /*0062*/ 	.short	0x0010
        /*0064*/ 	.byte	0x00, 0xf4, 0x21, 0x00


	//----- nvinfo : EIATTR_KPARAM_INFO
	.align		4
.L_23:
        /*0068*/ 	.byte	0x04, 0x17
        /*006a*/ 	.short	(.L_25 - .L_24)
.L_24:
        /*006c*/ 	.word	0x00000000
        /*0070*/ 	.short	0x0001
        /*0072*/ 	.short	0x0008
        /*0074*/ 	.byte	0x00, 0xf4, 0x21, 0x00


	//----- nvinfo : EIATTR_KPARAM_INFO
	.align		4
.L_25:
        /*0078*/ 	.byte	0x04, 0x17
        /*007a*/ 	.short	(.L_27 - .L_26)
.L_26:
        /*007c*/ 	.word	0x00000000
        /*0080*/ 	.short	0x0000
        /*0082*/ 	.short	0x0000
        /*0084*/ 	.byte	0x00, 0xf4, 0x21, 0x00


	//----- nvinfo : EIATTR_SPARSE_MMA_MASK
	.align		4
.L_27:
        /*0088*/ 	.byte	0x03, 0x50
        /*008a*/ 	.short	0x0000


	//----- nvinfo : EIATTR_MAXREG_COUNT
	.align		4
        /*008c*/ 	.byte	0x03, 0x1b
        /*008e*/ 	.short	0x00ff


	//----- nvinfo : EIATTR_EXIT_INSTR_OFFSETS
	.align		4
        /*0090*/ 	.byte	0x04, 0x1c
        /*0092*/ 	.short	(.L_29 - .L_28)


	//   ....[0]....
.L_28:
        /*0094*/ 	.word	0x00000380


	//   ....[1]....
        /*0098*/ 	.word	0x000003a0


	//----- nvinfo : EIATTR_REQNTID
	.align		4
.L_29:
        /*009c*/ 	.byte	0x04, 0x10
        /*009e*/ 	.short	(.L_31 - .L_30)
.L_30:
        /*00a0*/ 	.word	0x00000080
        /*00a4*/ 	.word	0x00000001
        /*00a8*/ 	.word	0x00000001


	//----- nvinfo : EIATTR_CBANK_PARAM_SIZE
	.align		4
.L_31:
        /*00ac*/ 	.byte	0x03, 0x19
        /*00ae*/ 	.short	0x003c


	//----- nvinfo : EIATTR_PARAM_CBANK
	.align		4
        /*00b0*/ 	.byte	0x04, 0x0a
        /*00b2*/ 	.short	(.L_33 - .L_32)
	.align		4
.L_32:
        /*00b4*/ 	.word	index@(.nv.constant0.triton_poi_fused__native_batch_norm_legit_no_training_add_mul_sigmoid_20)
        /*00b8*/ 	.short	0x0210
        /*00ba*/ 	.short	0x003c


	//----- nvinfo : EIATTR_SW_WAR
	.align		4
.L_33:
        /*00bc*/ 	.byte	0x04, 0x36
        /*00be*/ 	.short	(.L_35 - .L_34)
.L_34:
        /*00c0*/ 	.word	0x00000008
.L_35:


//--------------------- .nv.callgraph             --------------------------
	.section	.nv.callgraph,"",@"SHT_CUDA_CALLGRAPH"
	.align	4
	.sectionentsize	8
	.align		4
        /*0000*/ 	.word	0x00000000
	.align		4
        /*0004*/ 	.word	0xffffffff
	.align		4
        /*0008*/ 	.word	0x00000000
	.align		4
        /*000c*/ 	.word	0xfffffffe
	.align		4
        /*0010*/ 	.word	0x00000000
	.align		4
        /*0014*/ 	.word	0xfffffffd
	.align		4
        /*0018*/ 	.word	0x00000000
	.align		4
        /*001c*/ 	.word	0xfffffffc


//--------------------- .nv.constant4             --------------------------
	.section	.nv.constant4,"a",@progbits
	.align	8
	.align		8
.nv.constant4:
        /*0000*/ 	.dword	_$_str
	.align		8
        /*0008*/ 	.dword	_$_str_$_2


//--------------------- .text.triton_poi_fused__native_batch_norm_legit_no_training_add_mul_sigmoid_20 --------------------------
	.section	.text.triton_poi_fused__native_batch_norm_legit_no_training_add_mul_sigmoid_20,"ax",@progbits
	.align	128
        .global         triton_poi_fused__native_batch_norm_legit_no_training_add_mul_sigmoid_20
        .type           triton_poi_fused__native_batch_norm_legit_no_training_add_mul_sigmoid_20,@function
        .size           triton_poi_fused__native_batch_norm_legit_no_training_add_mul_sigmoid_20,(.L_x_1 - triton_poi_fused__native_batch_norm_legit_no_training_add_mul_sigmoid_20)
        .other          triton_poi_fused__native_batch_norm_legit_no_training_add_mul_sigmoid_20,@"STO_CUDA_ENTRY STV_DEFAULT"
triton_poi_fused__native_batch_norm_legit_no_training_add_mul_sigmoid_20:
.text.triton_poi_fused__native_batch_norm_legit_no_training_add_mul_sigmoid_20:
[----:B------:R-:W0:Y:S01]  /*0000*/  LDC R1, c[0x0][0x28] ;  /* 0x00000a00ff017b82 */ /* 0x000e220000000800 */
[----:B------:R-:W1:Y:S07]  /*0010*/  S2R R9, SR_TID.X ;  /* 0x0000000000097919 */ /* 0x000e6e0000002100 */
[----:B------:R-:W2:Y:S01]  /*0020*/  LDC.64 R22, c[0x0][0x230] ;  /* 0x00008c00ff167b82 */ /* 0x000ea20000000a00 */
[----:B------:R-:W-:Y:S01]  /*0030*/  ULDC.64 UR4, c[0x0][0x208] ;  /* 0x0000820000047ab9 */ /* 0x000fe20000000a00 */
[----:B------:R-:W3:Y:S06]  /*0040*/  S2R R0, SR_CTAID.X ;  /* 0x0000000000007919 */ /* 0x000eec0000002500 */
[----:B------:R-:W4:Y:S08]  /*0050*/  LDC.64 R18, c[0x0][0x220] ;  /* 0x00008800ff127b82 */ /* 0x000f300000000a00 */
[----:B------:R-:W5:Y:S08]  /*0060*/  LDC.64 R20, c[0x0][0x228] ;  /* 0x00008a00ff147b82 */ /* 0x000f700000000a00 */
[----:B------:R-:W4:Y:S01]  /*0070*/  LDC.64 R10, c[0x0][0x238] ;  /* 0x00008e00ff0a7b82 */ /* 0x000f220000000a00 */
[----:B-1----:R-:W-:-:S07]  /*0080*/  LOP3.LUT R9, R9, 0x7f, RZ, 0xc0, !PT ;  /* 0x0000007f09097812 */ /* 0x002fce00078ec0ff */
[----:B------:R-:W1:Y:S01]  /*0090*/  LDC.64 R4, c[0x0][0x210] ;  /* 0x00008400ff047b82 */ /* 0x000e620000000a00 */
[----:B---3--:R-:W-:Y:S02]  /*00a0*/  SHF.R.S32.HI R2, RZ, 0x18, R0 ;  /* 0x00000018ff027819 */ /* 0x008fe40000011400 */
[----:B------:R-:W-:Y:S02]  /*00b0*/  LEA R9, R0, R9, 0x7 ;  /* 0x0000000900097211 */ /* 0x000fe400078e38ff */
[----:B------:R-:W-:-:S03]  /*00c0*/  SGXT R0, R2, 0x1 ;  /* 0x000000010200781a */ /* 0x000fc60000000200 */
[----:B------:R-:W3:Y:S01]  /*00d0*/  LDC.64 R6, c[0x0][0x218] ;  /* 0x00008600ff067b82 */ /* 0x000ee20000000a00 */
[----:B------:R-:W-:Y:S02]  /*00e0*/  ISETP.GE.AND P2, PT, R9, 0xc00, PT ;  /* 0x00000c000900780c */ /* 0x000fe40003f46270 */
[----:B------:R-:W-:-:S04]  /*00f0*/  LEA.HI R0, R0, R9, RZ, 0x4 ;  /* 0x0000000900007211 */ /* 0x000fc800078f20ff */
[----:B------:R-:W-:-:S05]  /*0100*/  SHF.R.S32.HI R17, RZ, 0x4, R0 ;  /* 0x00000004ff117819 */ /* 0x000fca0000011400 */
[----:B------:R-:W-:-:S05]  /*0110*/  IMAD.HI R0, R17, 0x2aaaaaab, RZ ;  /* 0x2aaaaaab11007827 */ /* 0x000fca00078e02ff */
[----:B------:R-:W-:-:S04]  /*0120*/  SHF.R.U32.HI R3, RZ, 0x1f, R0 ;  /* 0x0000001fff037819 */ /* 0x000fc80000011600 */
[----:B------:R-:W-:Y:S02]  /*0130*/  LEA.HI R0, R0, R3, RZ, 0x1d ;  /* 0x0000000300007211 */ /* 0x000fe400078fe8ff */
[----:B------:R-:W1:Y:S03]  /*0140*/  LDC.64 R2, c[0x0][0x240] ;  /* 0x00009000ff027b82 */ /* 0x000e660000000a00 */
[----:B------:R-:W-:Y:S01]  /*0150*/  IMAD R15, R0, -0x30, R17 ;  /* 0xffffffd0000f7824 */ /* 0x000fe200078e0211 */
[----:B------:R-:W-:-:S03]  /*0160*/  HFMA2.MMA R0, -RZ, RZ, 0, 0 ;  /* 0x00000000ff007435 */ /* 0x000fc600000001ff */
[----:B--2---:R-:W-:-:S07]  /*0170*/  IMAD.WIDE R22, R15, 0x4, R22 ;  /* 0x000000040f167825 */ /* 0x004fce00078e0216 */
[----:B------:R-:W2:Y:S01]  /*0180*/  @!P2 LDG.E.EL R0, desc[UR4][R22.64] ;  /* 0x000000041600a981 */ /* 0x000ea2000c2e1900 */
[----:B------:R-:W-:Y:S02]  /*0190*/  MOV R8, RZ ;  /* 0x000000ff00087202 */ /* 0x000fe40000000f00 */
[----:B------:R-:W-:Y:S01]  /*01a0*/  CS2R R12, SRZ ;  /* 0x00000000000c7805 */ /* 0x000fe2000001ff00 */
[----:B----4-:R-:W-:-:S04]  /*01b0*/  IMAD.WIDE R18, R9, 0x4, R18 ;  /* 0x0000000409127825 */ /* 0x010fc800078e0212 */
[C---:B-----5:R-:W-:Y:S01]  /*01c0*/  IMAD.WIDE R20, R15.reuse, 0x4, R20 ;  /* 0x000000040f147825 */ /* 0x060fe200078e0214 */
[----:B------:R-:W4:Y:S03]  /*01d0*/  @!P2 LDG.E R8, desc[UR4][R18.64] ;  /* 0x000000041208a981 */ /* 0x000f26000c1e1900 */
[C---:B0-----:R-:W-:Y:S01]  /*01e0*/  IMAD.WIDE R10, R15.reuse, 0x4, R10 ;  /* 0x000000040f0a7825 */ /* 0x041fe200078e020a */
[----:B------:R-:W4:Y:S03]  /*01f0*/  @!P2 LDG.E.EL R13, desc[UR4][R20.64] ;  /* 0x00000004140da981 */ /* 0x000f26000c2e1900 */
[----:B-1----:R-:W-:Y:S01]  /*0200*/  IMAD.WIDE R2, R15, 0x4, R2 ;  /* 0x000000040f027825 */ /* 0x002fe200078e0202 */
[----:B------:R-:W-:Y:S01]  /*0210*/  CS2R R14, SRZ ;  /* 0x00000000000e7805 */ /* 0x000fe2000001ff00 */
[----:B------:R0:W5:Y:S02]  /*0220*/  @!P2 LDG.E.EL R12, desc[UR4][R10.64] ;  /* 0x000000040a0ca981 */ /* 0x000164000c2e1900 */
[----:B------:R-:W-:Y:S01]  /*0230*/  IMAD.WIDE R4, R9, 0x4, R4 ;  /* 0x0000000409047825 */ /* 0x000fe200078e0204 */
[----:B------:R-:W-:-:S02]  /*0240*/  HFMA2.MMA R9, -RZ, RZ, 0, 0 ;  /* 0x00000000ff097435 */ /* 0x000fc400000001ff */
[----:B------:R1:W5:Y:S01]  /*0250*/  @!P2 LDG.E.EL R15, desc[UR4][R2.64] ;  /* 0x00000004020fa981 */ /* 0x000362000c2e1900 */
[----:B---3--:R-:W-:-:S05]  /*0260*/  IMAD.WIDE R6, R17, 0x4, R6 ;  /* 0x0000000411067825 */ /* 0x008fca00078e0206 */
[----:B------:R-:W3:Y:S04]  /*0270*/  @!P2 LDG.E.EL R14, desc[UR4][R6.64] ;  /* 0x00000004060ea981 */ /* 0x000ee8000c2e1900 */
[----:B------:R-:W3:Y:S01]  /*0280*/  @!P2 LDG.E R9, desc[UR4][R4.64] ;  /* 0x000000040409a981 */ /* 0x000ee2000c1e1900 */
[----:B0-----:R-:W-:Y:S01]  /*0290*/  MOV R10, 0x3e800000 ;  /* 0x3e800000000a7802 */ /* 0x001fe20000000f00 */
[----:B--2---:R-:W-:-:S04]  /*02a0*/  FADD R0, R0, 9.9999997473787516356e-06 ;  /* 0x3727c5ac00007421 */ /* 0x004fc80000000000 */
[----:B------:R-:W0:Y:S02]  /*02b0*/  MUFU.SQRT R16, R0 ;  /* 0x0000000000107308 */ /* 0x000e240000002000 */
[C---:B0-----:R-:W-:Y:S02]  /*02c0*/  FSETP.GT.AND P0, PT, R16.reuse, 8.50705917302346158658e+37, PT ;  /* 0x7e8000001000780b */ /* 0x041fe40003f04000 */
[----:B------:R-:W-:-:S11]  /*02d0*/  FSETP.GEU.AND P1, PT, R16, 1.175494350822287508e-38, PT ;  /* 0x008000001000780b */ /* 0x000fd60003f2e000 */
[----:B------:R-:W-:-:S04]  /*02e0*/  @P0 FMUL R16, R16, 0.25 ;  /* 0x3e80000010100820 */ /* 0x000fc80000400000 */
[----:B------:R-:W-:-:S06]  /*02f0*/  @!P1 FMUL R16, R16, 16777216 ;  /* 0x4b80000010109820 */ /* 0x000fcc0000400000 */
[----:B------:R-:W0:Y:S01]  /*0300*/  MUFU.RCP R16, R16 ;  /* 0x0000001000107308 */ /* 0x000e220000001000 */
[----:B-1----:R-:W-:Y:S01]  /*0310*/  FSEL R3, R10, 1, P0 ;  /* 0x3f8000000a037808 */ /* 0x002fe20000000000 */
[----:B----4-:R-:W-:-:S04]  /*0320*/  FADD R8, -R13, R8 ;  /* 0x000000080d087221 */ /* 0x010fc80000000100 */
[----:B------:R-:W-:-:S04]  /*0330*/  @!P1 FMUL R3, R3, 16777216 ;  /* 0x4b80000003039820 */ /* 0x000fc80000400000 */
[----:B0-----:R-:W-:-:S04]  /*0340*/  FMUL R3, R16, R3 ;  /* 0x0000000310037220 */ /* 0x001fc80000400000 */
[----:B------:R-:W-:-:S04]  /*0350*/  FMUL R8, R8, R3 ;  /* 0x0000000308087220 */ /* 0x000fc80000400000 */
[----:B-----5:R-:W-:-:S04]  /*0360*/  FFMA R15, R8, R12, R15 ;  /* 0x0000000c080f7223 */ /* 0x020fc8000000000f */
[----:B---3--:R-:W-:Y:S01]  /*0370*/  FFMA R9, R14, R9, R15 ;  /* 0x000000090e097223 */ /* 0x008fe2000000000f */
[----:B------:R-:W-:Y:S06]  /*0380*/  @P2 EXIT ;  /* 0x000000000000294d */ /* 0x000fec0003800000 */
[----:B------:R-:W-:Y:S01]  /*0390*/  STG.E desc[UR4][R4.64], R9 ;  /* 0x0000000904007986 */ /* 0x000fe2000c101904 */
[----:B------:R-:W-:Y:S05]  /*03a0*/  EXIT ;  /* 0x000000000000794d */ /* 0x000fea0003800000 */
.L_x_0:
[----:B------:R-:W-:-:S00]  /*03b0*/  BRA `(.L_x_0) ;  /* 0xfffffffc00fc7947 */ /* 0x000fc0000383ffff */
[----:B------:R-:W-:-:S00]  /*03c0*/  NOP ;  /* 0x0000000000007918 */ /* 0x000fc00000000000 */
        /* <DEDUP_REMOVED lines=11> */
.L_x_1:


//--------------------- .nv.global.init           --------------------------
	.section	.nv.global.init,"aw",@progbits
.nv.global.init:
	.type		_$_str,@object
	.size		_$_str,(_$_str_$_2 - _$_str)
_$_str:
        /*0000*/ 	.byte	0x5f, 0x5f, 0x43, 0x55, 0x44, 0x41, 0x5f, 0x46, 0x54, 0x5a, 0x00
	.type		_$_str_$_2,@object
	.size		_$_str_$_2,(.L_1 - _$_str_$_2)
_$_str_$_2:
        /*000b*/ 	.byte	0x5f, 0x5f, 0x43, 0x55, 0x44, 0x41, 0x5f, 0x50, 0x52, 0x45, 0x43, 0x5f, 0x53, 0x51, 0x52, 0x54
        /*001b*/ 	.byte	0x00
.L_1:


//--------------------- .nv.constant0.triton_poi_fused__native_batch_norm_legit_no_training_add_mul_sigmoid_20 --------------------------
	.section	.nv.constant0.triton_poi_fused__native_batch_norm_legit_no_training_add_mul_sigmoid_20,"a",@progbits
	.sectionflags	@""
	.align	4
.nv.constant0.triton_poi_fused__native_batch_norm_legit_no_training_add_mul_sigmoid_20:
	.zero		588
